//
// Generated by NVIDIA NVVM Compiler
//
// Compiler Build ID: CL-36424714
// Cuda compilation tools, release 13.0, V13.0.88
// Based on NVVM 20.0.0
//

.version 9.0
.target sm_100
.address_size 64

	// .globl	_Z5helloPci

.visible .entry _Z5helloPci(
	.param .u64 .ptr .align 1 _Z5helloPci_param_0,
	.param .u32 _Z5helloPci_param_1
)
{
	.reg .pred 	%p<2>;
	.reg .b16 	%rs<3>;
	.reg .b32 	%r<3>;
	.reg .b64 	%rd<5>;

	ld.param.u64 	%rd1, [_Z5helloPci_param_0];
	ld.param.u32 	%r2, [_Z5helloPci_param_1];
	mov.u32 	%r1, %tid.x;
	setp.ge.s32 	%p1, %r1, %r2;
	@%p1 bra 	$L__BB0_2;
	cvta.to.global.u64 	%rd2, %rd1;
	cvt.u64.u32 	%rd3, %r1;
	add.s64 	%rd4, %rd2, %rd3;
	ld.global.u8 	%rs1, [%rd4];
	add.s16 	%rs2, %rs1, -32;
	st.global.u8 	[%rd4], %rs2;
$L__BB0_2:
	ret;

}


// ===== COMPILED SASS (sm_100) =====

	.target	sm_100

	.elftype	@"ET_EXEC"


//--------------------- .note.nv.tkinfo           --------------------------
	.section	.note.nv.tkinfo,"",@"SHT_NOTE"
	.sectionflags	@"SHF_NOTE_NV_TKINFO"
	.tkinfo
        /*0018*/ 	.word	0x00000002
        /*0030*/ 	.string	""
        /*0030*/ 	.string	"ptxas"
        /*0030*/ 	.string	"Cuda compilation tools, release 13.0, V13.0.88"
        /*0030*/ 	.string	"Build cuda_13.0.r13.0/compiler.36424714_0"
        /*0030*/ 	.string	"-arch sm_100 -m 64 "



//--------------------- .note.nv.cuinfo           --------------------------
	.section	.note.nv.cuinfo,"",@"SHT_NOTE"
	.sectionflags	@"SHF_NOTE_NV_CUINFO"
        /*0018*/ 	.short	0x0002
        /*001a*/ 	.short	0x0064
        /*001c*/ 	.short	0x0082
	.zero		2


//--------------------- .nv.info                  --------------------------
	.section	.nv.info,"",@"SHT_CUDA_INFO"
	.align	4


	//----- nvinfo : EIATTR_REGCOUNT
	.align		4
        /*0000*/ 	.byte	0x04, 0x2f
        /*0002*/ 	.short	(.L_1 - .L_0)
	.align		4
.L_0:
        /*0004*/ 	.word	index@(_Z5helloPci)
        /*0008*/ 	.word	0x00000008


	//----- nvinfo : EIATTR_FRAME_SIZE
	.align		4
.L_1:
        /*000c*/ 	.byte	0x04, 0x11
        /*000e*/ 	.short	(.L_3 - .L_2)
	.align		4
.L_2:
        /*0010*/ 	.word	index@(_Z5helloPci)
        /*0014*/ 	.word	0x00000000


	//----- nvinfo : EIATTR_MIN_STACK_SIZE
	.align		4
.L_3:
        /*0018*/ 	.byte	0x04, 0x12
        /*001a*/ 	.short	(.L_5 - .L_4)
	.align		4
.L_4:
        /*001c*/ 	.word	index@(_Z5helloPci)
        /*0020*/ 	.word	0x00000000
.L_5:


//--------------------- .nv.compat                --------------------------
	.section	.nv.compat,"",@"SHT_CUDA_COMPAT_INFO"
	.align	4
        /*0000*/ 	.byte	0x02, 0x09, 0x00, 0x00, 0x02, 0x02, 0x01, 0x00, 0x02, 0x05, 0x05, 0x00, 0x03, 0x07, 0x01, 0x01
        /*0010*/ 	.byte	0x02, 0x03, 0x00, 0x00, 0x02, 0x06, 0x01, 0x00, 0x04, 0x0b, 0x08, 0x00, 0x09, 0x00, 0x00, 0x00
        /*0020*/ 	.byte	0x00, 0x00, 0x00, 0x00


//--------------------- .nv.info._Z5helloPci      --------------------------
	.section	.nv.info._Z5helloPci,"",@"SHT_CUDA_INFO"
	.sectionflags	@""
	.align	4


	//----- nvinfo : EIATTR_CUDA_API_VERSION
	.align		4
        /*0000*/ 	.byte	0x04, 0x37
        /*0002*/ 	.short	(.L_7 - .L_6)
.L_6:
        /*0004*/ 	.word	0x00000082


	//----- nvinfo : EIATTR_KPARAM_INFO
	.align		4
.L_7:
        /*0008*/ 	.byte	0x04, 0x17
        /*000a*/ 	.short	(.L_9 - .L_8)
.L_8:
        /*000c*/ 	.word	0x00000000
        /*0010*/ 	.short	0x0001
        /*0012*/ 	.short	0x0008
        /*0014*/ 	.byte	0x00, 0xf0, 0x11, 0x00


	//----- nvinfo : EIATTR_KPARAM_INFO
	.align		4
.L_9:
        /*0018*/ 	.byte	0x04, 0x17
        /*001a*/ 	.short	(.L_11 - .L_10)
.L_10:
        /*001c*/ 	.word	0x00000000
        /*0020*/ 	.short	0x0000
        /*0022*/ 	.short	0x0000
        /*0024*/ 	.byte	0x00, 0xf5, 0x21, 0x00


	//----- nvinfo : EIATTR_SPARSE_MMA_MASK
	.align		4
.L_11:
        /*0028*/ 	.byte	0x03, 0x50
        /*002a*/ 	.short	0x0000


	//----- nvinfo : EIATTR_MAXREG_COUNT
	.align		4
        /*002c*/ 	.byte	0x03, 0x1b
        /*002e*/ 	.short	0x00ff


	//----- nvinfo : EIATTR_MERCURY_ISA_VERSION
	.align		4
        /*0030*/ 	.byte	0x03, 0x5f
        /*0032*/ 	.short	0x0101


	//----- nvinfo : EIATTR_VRC_CTA_INIT_COUNT
	.align		4
        /*0034*/ 	.byte	0x02, 0x4a
	.zero		1
	.zero		1


	//----- nvinfo : EIATTR_EXIT_INSTR_OFFSETS
	.align		4
        /*0038*/ 	.byte	0x04, 0x1c
        /*003a*/ 	.short	(.L_13 - .L_12)


	//   ....[0]....
.L_12:
        /*003c*/ 	.word	0x00000040


	//   ....[1]....
        /*0040*/ 	.word	0x000000c0


	//----- nvinfo : EIATTR_CBANK_PARAM_SIZE
	.align		4
.L_13:
        /*0044*/ 	.byte	0x03, 0x19
        /*0046*/ 	.short	0x000c


	//----- nvinfo : EIATTR_PARAM_CBANK
	.align		4
        /*0048*/ 	.byte	0x04, 0x0a
        /*004a*/ 	.short	(.L_15 - .L_14)
	.align		4
.L_14:
        /*004c*/ 	.word	index@(.nv.constant0._Z5helloPci)
        /*0050*/ 	.short	0x0380
        /*0052*/ 	.short	0x000c


	//----- nvinfo : EIATTR_SW_WAR
	.align		4
.L_15:
        /*0054*/ 	.byte	0x04, 0x36
        /*0056*/ 	.short	(.L_17 - .L_16)
.L_16:
        /*0058*/ 	.word	0x00000008
.L_17:


//--------------------- .nv.callgraph             --------------------------
	.section	.nv.callgraph,"",@"SHT_CUDA_CALLGRAPH"
	.align	4
	.sectionentsize	8
	.align		4
        /*0000*/ 	.word	0x00000000
	.align		4
        /*0004*/ 	.word	0xffffffff
	.align		4
        /*0008*/ 	.word	0x00000000
	.align		4
        /*000c*/ 	.word	0xfffffffe
	.align		4
        /*0010*/ 	.word	0x00000000
	.align		4
        /*0014*/ 	.word	0xfffffffd
	.align		4
        /*0018*/ 	.word	0x00000000
	.align		4
        /*001c*/ 	.word	0xfffffffc


//--------------------- .text._Z5helloPci         --------------------------
	.section	.text._Z5helloPci,"ax",@progbits
	.align	128
        .global         _Z5helloPci
        .type           _Z5helloPci,@function
        .size           _Z5helloPci,(.L_x_1 - _Z5helloPci)
        .other          _Z5helloPci,@"STO_CUDA_ENTRY STV_DEFAULT"
_Z5helloPci:
.text._Z5helloPci:
[----:B------:R-:W-:Y:S01]  /*0000*/  LDC R1, c[0x0][0x37c] ;  /* 0x0000df00ff017b82 */ /* 0x000fe20000000800 */
[----:B------:R-:W0:Y:S01]  /*0010*/  S2R R2, SR_TID.X ;  /* 0x0000000000027919 */ /* 0x000e220000002100 */
[----:B------:R-:W0:Y:S02]  /*0020*/  LDCU UR4, c[0x0][0x388] ;  /* 0x00007100ff0477ac */ /* 0x000e240008000800 */
[----:B0-----:R-:W-:-:S13]  /*0030*/  ISETP.GE.AND P0, PT, R2, UR4, PT ;  /* 0x0000000402007c0c */ /* 0x001fda000bf06270 */
[----:B------:R-:W-:Y:S05]  /*0040*/  @P0 EXIT ;  /* 0x000000000000094d */ /* 0x000fea0003800000 */
[----:B------:R-:W0:Y:S01]  /*0050*/  LDCU.64 UR6, c[0x0][0x380] ;  /* 0x00007000ff0677ac */ /* 0x000e220008000a00 */
[----:B------:R-:W1:Y:S01]  /*0060*/  LDCU.64 UR4, c[0x0][0x358] ;  /* 0x00006b00ff0477ac */ /* 0x000e620008000a00 */
[----:B0-----:R-:W-:-:S05]  /*0070*/  IADD3 R2, P0, PT, R2, UR6, RZ ;  /* 0x0000000602027c10 */ /* 0x001fca000ff1e0ff */
[----:B------:R-:W-:-:S05]  /*0080*/  IMAD.X R3, RZ, RZ, UR7, P0 ;  /* 0x00000007ff037e24 */ /* 0x000fca00080e06ff */
[----:B-1----:R-:W2:Y:S02]  /*0090*/  LDG.E.U8 R0, desc[UR4][R2.64] ;  /* 0x0000000402007981 */ /* 0x002ea4000c1e1100 */
[----:B--2---:R-:W-:-:S05]  /*00a0*/  VIADD R5, R0, 0xffffffe0 ;  /* 0xffffffe000057836 */ /* 0x004fca0000000000 */
[----:B------:R-:W-:Y:S01]  /*00b0*/  STG.E.U8 desc[UR4][R2.64], R5 ;  /* 0x0000000502007986 */ /* 0x000fe2000c101104 */
[----:B------:R-:W-:Y:S05]  /*00c0*/  EXIT ;  /* 0x000000000000794d */ /* 0x000fea0003800000 */
.L_x_0:
[----:B------:R-:W-:-:S00]  /*00d0*/  BRA `(.L_x_0) ;  /* 0xfffffffc00fc7947 */ /* 0x000fc0000383ffff */
[----:B------:R-:W-:-:S00]  /*00e0*/  NOP ;  /* 0x0000000000007918 */ /* 0x000fc00000000000 */
        /* <DEDUP_REMOVED lines=9> */
.L_x_1:


//--------------------- .nv.shared.reserved.0     --------------------------
	.section	.nv.shared.reserved.0,"aw",@nobits
	.weak		__nv_reservedSMEM_offset_0_alias
	.size		__nv_reservedSMEM_offset_0_alias, 0, 64
	.other		__nv_reservedSMEM_offset_0_alias,@"STO_CUDA_RESERVED_SHARED STV_DEFAULT"
__nv_reservedSMEM_offset_0_alias:
	.zero		0
	.zero		64


//--------------------- .nv.constant0._Z5helloPci --------------------------
	.section	.nv.constant0._Z5helloPci,"a",@progbits
	.sectionflags	@""
	.align	4
.nv.constant0._Z5helloPci:
	.zero		908


//--------------------- SYMBOLS --------------------------

	.type		.nv.reservedSmem.offset0,@object
	.size		.nv.reservedSmem.offset0,0x4
